//
// Generated by NVIDIA NVVM Compiler
//
// Compiler Build ID: CL-36424714
// Cuda compilation tools, release 13.0, V13.0.88
// Based on NVVM 20.0.0
//

.version 9.0
.target sm_100
.address_size 64

	// .globl	_Z9meuKernelPi

.visible .entry _Z9meuKernelPi(
	.param .u64 .ptr .align 1 _Z9meuKernelPi_param_0
)
{
	.reg .b32 	%r<4>;
	.reg .b64 	%rd<5>;

	ld.param.u64 	%rd1, [_Z9meuKernelPi_param_0];
	cvta.to.global.u64 	%rd2, %rd1;
	mov.u32 	%r1, %tid.x;
	mov.u32 	%r2, %ctaid.x;
	add.s32 	%r3, %r1, %r2;
	mul.wide.u32 	%rd3, %r1, 4;
	add.s64 	%rd4, %rd2, %rd3;
	st.global.u32 	[%rd4], %r3;
	ret;

}


// ===== COMPILED SASS (sm_100) =====

	.target	sm_100

	.elftype	@"ET_EXEC"


//--------------------- .note.nv.tkinfo           --------------------------
	.section	.note.nv.tkinfo,"",@"SHT_NOTE"
	.sectionflags	@"SHF_NOTE_NV_TKINFO"
	.tkinfo
        /*0018*/ 	.word	0x00000002
        /*0030*/ 	.string	""
        /*0030*/ 	.string	"ptxas"
        /*0030*/ 	.string	"Cuda compilation tools, release 13.0, V13.0.88"
        /*0030*/ 	.string	"Build cuda_13.0.r13.0/compiler.36424714_0"
        /*0030*/ 	.string	"-arch sm_100 -m 64 "



//--------------------- .note.nv.cuinfo           --------------------------
	.section	.note.nv.cuinfo,"",@"SHT_NOTE"
	.sectionflags	@"SHF_NOTE_NV_CUINFO"
        /*0018*/ 	.short	0x0002
        /*001a*/ 	.short	0x0064
        /*001c*/ 	.short	0x0082
	.zero		2


//--------------------- .nv.info                  --------------------------
	.section	.nv.info,"",@"SHT_CUDA_INFO"
	.align	4


	//----- nvinfo : EIATTR_REGCOUNT
	.align		4
        /*0000*/ 	.byte	0x04, 0x2f
        /*0002*/ 	.short	(.L_1 - .L_0)
	.align		4
.L_0:
        /*0004*/ 	.word	index@(_Z9meuKernelPi)
        /*0008*/ 	.word	0x00000008


	//----- nvinfo : EIATTR_FRAME_SIZE
	.align		4
.L_1:
        /*000c*/ 	.byte	0x04, 0x11
        /*000e*/ 	.short	(.L_3 - .L_2)
	.align		4
.L_2:
        /*0010*/ 	.word	index@(_Z9meuKernelPi)
        /*0014*/ 	.word	0x00000000


	//----- nvinfo : EIATTR_MIN_STACK_SIZE
	.align		4
.L_3:
        /*0018*/ 	.byte	0x04, 0x12
        /*001a*/ 	.short	(.L_5 - .L_4)
	.align		4
.L_4:
        /*001c*/ 	.word	index@(_Z9meuKernelPi)
        /*0020*/ 	.word	0x00000000
.L_5:


//--------------------- .nv.compat                --------------------------
	.section	.nv.compat,"",@"SHT_CUDA_COMPAT_INFO"
	.align	4
        /*0000*/ 	.byte	0x02, 0x09, 0x00, 0x00, 0x02, 0x02, 0x01, 0x00, 0x02, 0x05, 0x05, 0x00, 0x03, 0x07, 0x01, 0x01
        /*0010*/ 	.byte	0x02, 0x03, 0x00, 0x00, 0x02, 0x06, 0x01, 0x00, 0x04, 0x0b, 0x08, 0x00, 0x09, 0x00, 0x00, 0x00
        /*0020*/ 	.byte	0x00, 0x00, 0x00, 0x00


//--------------------- .nv.info._Z9meuKernelPi   --------------------------
	.section	.nv.info._Z9meuKernelPi,"",@"SHT_CUDA_INFO"
	.sectionflags	@""
	.align	4


	//----- nvinfo : EIATTR_CUDA_API_VERSION
	.align		4
        /*0000*/ 	.byte	0x04, 0x37
        /*0002*/ 	.short	(.L_7 - .L_6)
.L_6:
        /*0004*/ 	.word	0x00000082


	//----- nvinfo : EIATTR_KPARAM_INFO
	.align		4
.L_7:
        /*0008*/ 	.byte	0x04, 0x17
        /*000a*/ 	.short	(.L_9 - .L_8)
.L_8:
        /*000c*/ 	.word	0x00000000
        /*0010*/ 	.short	0x0000
        /*0012*/ 	.short	0x0000
        /*0014*/ 	.byte	0x00, 0xf5, 0x21, 0x00


	//----- nvinfo : EIATTR_SPARSE_MMA_MASK
	.align		4
.L_9:
        /*0018*/ 	.byte	0x03, 0x50
        /*001a*/ 	.short	0x0000


	//----- nvinfo : EIATTR_MAXREG_COUNT
	.align		4
        /*001c*/ 	.byte	0x03, 0x1b
        /*001e*/ 	.short	0x00ff


	//----- nvinfo : EIATTR_MERCURY_ISA_VERSION
	.align		4
        /*0020*/ 	.byte	0x03, 0x5f
        /*0022*/ 	.short	0x0101


	//----- nvinfo : EIATTR_VRC_CTA_INIT_COUNT
	.align		4
        /*0024*/ 	.byte	0x02, 0x4a
	.zero		1
	.zero		1


	//----- nvinfo : EIATTR_EXIT_INSTR_OFFSETS
	.align		4
        /*0028*/ 	.byte	0x04, 0x1c
        /*002a*/ 	.short	(.L_11 - .L_10)


	//   ....[0]....
.L_10:
        /*002c*/ 	.word	0x00000080


	//----- nvinfo : EIATTR_CBANK_PARAM_SIZE
	.align		4
.L_11:
        /*0030*/ 	.byte	0x03, 0x19
        /*0032*/ 	.short	0x0008


	//----- nvinfo : EIATTR_PARAM_CBANK
	.align		4
        /*0034*/ 	.byte	0x04, 0x0a
        /*0036*/ 	.short	(.L_13 - .L_12)
	.align		4
.L_12:
        /*0038*/ 	.word	index@(.nv.constant0._Z9meuKernelPi)
        /*003c*/ 	.short	0x0380
        /*003e*/ 	.short	0x0008


	//----- nvinfo : EIATTR_SW_WAR
	.align		4
.L_13:
        /*0040*/ 	.byte	0x04, 0x36
        /*0042*/ 	.short	(.L_15 - .L_14)
.L_14:
        /*0044*/ 	.word	0x00000008
.L_15:


//--------------------- .nv.callgraph             --------------------------
	.section	.nv.callgraph,"",@"SHT_CUDA_CALLGRAPH"
	.align	4
	.sectionentsize	8
	.align		4
        /*0000*/ 	.word	0x00000000
	.align		4
        /*0004*/ 	.word	0xffffffff
	.align		4
        /*0008*/ 	.word	0x00000000
	.align		4
        /*000c*/ 	.word	0xfffffffe
	.align		4
        /*0010*/ 	.word	0x00000000
	.align		4
        /*0014*/ 	.word	0xfffffffd
	.align		4
        /*0018*/ 	.word	0x00000000
	.align		4
        /*001c*/ 	.word	0xfffffffc


//--------------------- .text._Z9meuKernelPi      --------------------------
	.section	.text._Z9meuKernelPi,"ax",@progbits
	.align	128
        .global         _Z9meuKernelPi
        .type           _Z9meuKernelPi,@function
        .size           _Z9meuKernelPi,(.L_x_1 - _Z9meuKernelPi)
        .other          _Z9meuKernelPi,@"STO_CUDA_ENTRY STV_DEFAULT"
_Z9meuKernelPi:
.text._Z9meuKernelPi:
[----:B------:R-:W-:Y:S01]  /*0000*/  LDC R1, c[0x0][0x37c] ;  /* 0x0000df00ff017b82 */ /* 0x000fe20000000800 */
[----:B------:R-:W0:Y:S07]  /*0010*/  S2R R5, SR_TID.X ;  /* 0x0000000000057919 */ /* 0x000e2e0000002100 */
[----:B------:R-:W0:Y:S01]  /*0020*/  LDC.64 R2, c[0x0][0x380] ;  /* 0x0000e000ff027b82 */ /* 0x000e220000000a00 */
[----:B------:R-:W1:Y:S07]  /*0030*/  LDCU.64 UR4, c[0x0][0x358] ;  /* 0x00006b00ff0477ac */ /* 0x000e6e0008000a00 */
[----:B------:R-:W2:Y:S01]  /*0040*/  S2UR UR6, SR_CTAID.X ;  /* 0x00000000000679c3 */ /* 0x000ea20000002500 */
[C---:B0-----:R-:W-:Y:S01]  /*0050*/  IMAD.WIDE.U32 R2, R5.reuse, 0x4, R2 ;  /* 0x0000000405027825 */ /* 0x041fe200078e0002 */
[----:B--2---:R-:W-:-:S05]  /*0060*/  IADD3 R5, PT, PT, R5, UR6, RZ ;  /* 0x0000000605057c10 */ /* 0x004fca000fffe0ff */
[----:B-1----:R-:W-:Y:S01]  /*0070*/  STG.E desc[UR4][R2.64], R5 ;  /* 0x0000000502007986 */ /* 0x002fe2000c101904 */
[----:B------:R-:W-:Y:S05]  /*0080*/  EXIT ;  /* 0x000000000000794d */ /* 0x000fea0003800000 */
.L_x_0:
[----:B------:R-:W-:-:S00]  /*0090*/  BRA `(.L_x_0) ;  /* 0xfffffffc00fc7947 */ /* 0x000fc0000383ffff */
[----:B------:R-:W-:-:S00]  /*00a0*/  NOP ;  /* 0x0000000000007918 */ /* 0x000fc00000000000 */
        /* <DEDUP_REMOVED lines=13> */
.L_x_1:


//--------------------- .nv.shared.reserved.0     --------------------------
	.section	.nv.shared.reserved.0,"aw",@nobits
	.weak		__nv_reservedSMEM_offset_0_alias
	.size		__nv_reservedSMEM_offset_0_alias, 0, 64
	.other		__nv_reservedSMEM_offset_0_alias,@"STO_CUDA_RESERVED_SHARED STV_DEFAULT"
__nv_reservedSMEM_offset_0_alias:
	.zero		0
	.zero		64


//--------------------- .nv.constant0._Z9meuKernelPi --------------------------
	.section	.nv.constant0._Z9meuKernelPi,"a",@progbits
	.sectionflags	@""
	.align	4
.nv.constant0._Z9meuKernelPi:
	.zero		904


//--------------------- SYMBOLS --------------------------

	.type		.nv.reservedSmem.offset0,@object
	.size		.nv.reservedSmem.offset0,0x4
